//
// Generated by NVIDIA NVVM Compiler
//
// Compiler Build ID: CL-36424714
// Cuda compilation tools, release 13.0, V13.0.88
// Based on NVVM 20.0.0
//

.version 9.0
.target sm_100
.address_size 64

	// .globl	ppfCalcMeanCUDA

.visible .entry ppfCalcMeanCUDA(
	.param .u64 .ptr .align 1 ppfCalcMeanCUDA_param_0,
	.param .u64 .ptr .align 1 ppfCalcMeanCUDA_param_1,
	.param .u32 ppfCalcMeanCUDA_param_2,
	.param .u32 ppfCalcMeanCUDA_param_3,
	.param .u64 .ptr .align 1 ppfCalcMeanCUDA_param_4
)
{
	.reg .pred 	%p<11>;
	.reg .b32 	%r<110>;
	.reg .b32 	%f<100>;
	.reg .b64 	%rd<69>;

	ld.param.u64 	%rd6, [ppfCalcMeanCUDA_param_0];
	ld.param.u64 	%rd4, [ppfCalcMeanCUDA_param_1];
	ld.param.u32 	%r67, [ppfCalcMeanCUDA_param_2];
	ld.param.u32 	%r68, [ppfCalcMeanCUDA_param_3];
	ld.param.u64 	%rd5, [ppfCalcMeanCUDA_param_4];
	cvta.to.global.u64 	%rd1, %rd6;
	mov.u32 	%r1, %ctaid.x;
	setp.ge.s32 	%p1, %r1, %r67;
	@%p1 bra 	$L__BB0_14;
	cvta.to.global.u64 	%rd7, %rd5;
	mul.wide.u32 	%rd8, %r1, 4;
	add.s64 	%rd2, %rd7, %rd8;
	mov.b32 	%r69, 0;
	st.global.u32 	[%rd2], %r69;
	setp.eq.s32 	%p2, %r68, 0;
	@%p2 bra 	$L__BB0_14;
	cvta.to.global.u64 	%rd9, %rd4;
	add.s64 	%rd3, %rd9, %rd8;
	and.b32  	%r2, %r68, 15;
	setp.lt.u32 	%p3, %r68, 16;
	mov.b32 	%r106, 0;
	mov.f32 	%f96, 0f00000000;
	@%p3 bra 	$L__BB0_5;
	and.b32  	%r71, %r68, -16;
	neg.s32 	%r104, %r71;
	add.s32 	%r103, %r1, %r67;
	shl.b32 	%r72, %r67, 1;
	add.s32 	%r102, %r1, %r72;
	mad.lo.s32 	%r101, %r67, 3, %r1;
	shl.b32 	%r73, %r67, 2;
	add.s32 	%r100, %r1, %r73;
	mad.lo.s32 	%r99, %r67, 5, %r1;
	mad.lo.s32 	%r98, %r67, 6, %r1;
	mad.lo.s32 	%r97, %r67, 7, %r1;
	shl.b32 	%r74, %r67, 3;
	add.s32 	%r96, %r1, %r74;
	mad.lo.s32 	%r95, %r67, 9, %r1;
	mad.lo.s32 	%r94, %r67, 10, %r1;
	mad.lo.s32 	%r93, %r67, 11, %r1;
	mad.lo.s32 	%r92, %r67, 12, %r1;
	mad.lo.s32 	%r91, %r67, 13, %r1;
	mad.lo.s32 	%r90, %r67, 14, %r1;
	mad.lo.s32 	%r89, %r67, 15, %r1;
	mov.f32 	%f96, 0f00000000;
	mov.u32 	%r88, %r1;
$L__BB0_4:
	.pragma "nounroll";
	and.b32  	%r106, %r68, -16;
	mul.wide.u32 	%rd11, %r88, 4;
	add.s64 	%rd12, %rd1, %rd11;
	ld.global.f32 	%f12, [%rd12];
	ld.global.f32 	%f13, [%rd3];
	fma.rn.f32 	%f14, %f12, %f13, %f96;
	st.global.f32 	[%rd2], %f14;
	mul.wide.u32 	%rd13, %r103, 4;
	add.s64 	%rd14, %rd1, %rd13;
	ld.global.f32 	%f15, [%rd14];
	ld.global.f32 	%f16, [%rd3];
	fma.rn.f32 	%f17, %f15, %f16, %f14;
	st.global.f32 	[%rd2], %f17;
	mul.wide.u32 	%rd15, %r102, 4;
	add.s64 	%rd16, %rd1, %rd15;
	ld.global.f32 	%f18, [%rd16];
	ld.global.f32 	%f19, [%rd3];
	fma.rn.f32 	%f20, %f18, %f19, %f17;
	st.global.f32 	[%rd2], %f20;
	mul.wide.u32 	%rd17, %r101, 4;
	add.s64 	%rd18, %rd1, %rd17;
	ld.global.f32 	%f21, [%rd18];
	ld.global.f32 	%f22, [%rd3];
	fma.rn.f32 	%f23, %f21, %f22, %f20;
	st.global.f32 	[%rd2], %f23;
	mul.wide.u32 	%rd19, %r100, 4;
	add.s64 	%rd20, %rd1, %rd19;
	ld.global.f32 	%f24, [%rd20];
	ld.global.f32 	%f25, [%rd3];
	fma.rn.f32 	%f26, %f24, %f25, %f23;
	st.global.f32 	[%rd2], %f26;
	mul.wide.u32 	%rd21, %r99, 4;
	add.s64 	%rd22, %rd1, %rd21;
	ld.global.f32 	%f27, [%rd22];
	ld.global.f32 	%f28, [%rd3];
	fma.rn.f32 	%f29, %f27, %f28, %f26;
	st.global.f32 	[%rd2], %f29;
	mul.wide.u32 	%rd23, %r98, 4;
	add.s64 	%rd24, %rd1, %rd23;
	ld.global.f32 	%f30, [%rd24];
	ld.global.f32 	%f31, [%rd3];
	fma.rn.f32 	%f32, %f30, %f31, %f29;
	st.global.f32 	[%rd2], %f32;
	mul.wide.u32 	%rd25, %r97, 4;
	add.s64 	%rd26, %rd1, %rd25;
	ld.global.f32 	%f33, [%rd26];
	ld.global.f32 	%f34, [%rd3];
	fma.rn.f32 	%f35, %f33, %f34, %f32;
	st.global.f32 	[%rd2], %f35;
	mul.wide.u32 	%rd27, %r96, 4;
	add.s64 	%rd28, %rd1, %rd27;
	ld.global.f32 	%f36, [%rd28];
	ld.global.f32 	%f37, [%rd3];
	fma.rn.f32 	%f38, %f36, %f37, %f35;
	st.global.f32 	[%rd2], %f38;
	mul.wide.u32 	%rd29, %r95, 4;
	add.s64 	%rd30, %rd1, %rd29;
	ld.global.f32 	%f39, [%rd30];
	ld.global.f32 	%f40, [%rd3];
	fma.rn.f32 	%f41, %f39, %f40, %f38;
	st.global.f32 	[%rd2], %f41;
	mul.wide.u32 	%rd31, %r94, 4;
	add.s64 	%rd32, %rd1, %rd31;
	ld.global.f32 	%f42, [%rd32];
	ld.global.f32 	%f43, [%rd3];
	fma.rn.f32 	%f44, %f42, %f43, %f41;
	st.global.f32 	[%rd2], %f44;
	mul.wide.u32 	%rd33, %r93, 4;
	add.s64 	%rd34, %rd1, %rd33;
	ld.global.f32 	%f45, [%rd34];
	ld.global.f32 	%f46, [%rd3];
	fma.rn.f32 	%f47, %f45, %f46, %f44;
	st.global.f32 	[%rd2], %f47;
	mul.wide.u32 	%rd35, %r92, 4;
	add.s64 	%rd36, %rd1, %rd35;
	ld.global.f32 	%f48, [%rd36];
	ld.global.f32 	%f49, [%rd3];
	fma.rn.f32 	%f50, %f48, %f49, %f47;
	st.global.f32 	[%rd2], %f50;
	mul.wide.u32 	%rd37, %r91, 4;
	add.s64 	%rd38, %rd1, %rd37;
	ld.global.f32 	%f51, [%rd38];
	ld.global.f32 	%f52, [%rd3];
	fma.rn.f32 	%f53, %f51, %f52, %f50;
	st.global.f32 	[%rd2], %f53;
	mul.wide.u32 	%rd39, %r90, 4;
	add.s64 	%rd40, %rd1, %rd39;
	ld.global.f32 	%f54, [%rd40];
	ld.global.f32 	%f55, [%rd3];
	fma.rn.f32 	%f56, %f54, %f55, %f53;
	st.global.f32 	[%rd2], %f56;
	mul.wide.u32 	%rd41, %r89, 4;
	add.s64 	%rd42, %rd1, %rd41;
	ld.global.f32 	%f57, [%rd42];
	ld.global.f32 	%f58, [%rd3];
	fma.rn.f32 	%f96, %f57, %f58, %f56;
	st.global.f32 	[%rd2], %f96;
	add.s32 	%r104, %r104, 16;
	shl.b32 	%r75, %r67, 4;
	add.s32 	%r103, %r103, %r75;
	add.s32 	%r102, %r102, %r75;
	add.s32 	%r101, %r101, %r75;
	add.s32 	%r100, %r100, %r75;
	add.s32 	%r99, %r99, %r75;
	add.s32 	%r98, %r98, %r75;
	add.s32 	%r97, %r97, %r75;
	add.s32 	%r96, %r96, %r75;
	add.s32 	%r95, %r95, %r75;
	add.s32 	%r94, %r94, %r75;
	add.s32 	%r93, %r93, %r75;
	add.s32 	%r92, %r92, %r75;
	add.s32 	%r91, %r91, %r75;
	add.s32 	%r90, %r90, %r75;
	add.s32 	%r89, %r89, %r75;
	add.s32 	%r88, %r88, %r75;
	setp.ne.s32 	%p4, %r104, 0;
	@%p4 bra 	$L__BB0_4;
$L__BB0_5:
	setp.eq.s32 	%p5, %r2, 0;
	@%p5 bra 	$L__BB0_14;
	and.b32  	%r55, %r68, 7;
	setp.lt.u32 	%p6, %r2, 8;
	@%p6 bra 	$L__BB0_8;
	mad.lo.s32 	%r76, %r106, %r67, %r1;
	mul.wide.u32 	%rd43, %r76, 4;
	add.s64 	%rd44, %rd1, %rd43;
	ld.global.f32 	%f59, [%rd44];
	ld.global.f32 	%f60, [%rd3];
	fma.rn.f32 	%f61, %f59, %f60, %f96;
	st.global.f32 	[%rd2], %f61;
	add.s32 	%r77, %r76, %r67;
	mul.wide.u32 	%rd45, %r77, 4;
	add.s64 	%rd46, %rd1, %rd45;
	ld.global.f32 	%f62, [%rd46];
	ld.global.f32 	%f63, [%rd3];
	fma.rn.f32 	%f64, %f62, %f63, %f61;
	st.global.f32 	[%rd2], %f64;
	add.s32 	%r78, %r77, %r67;
	mul.wide.u32 	%rd47, %r78, 4;
	add.s64 	%rd48, %rd1, %rd47;
	ld.global.f32 	%f65, [%rd48];
	ld.global.f32 	%f66, [%rd3];
	fma.rn.f32 	%f67, %f65, %f66, %f64;
	st.global.f32 	[%rd2], %f67;
	add.s32 	%r79, %r78, %r67;
	mul.wide.u32 	%rd49, %r79, 4;
	add.s64 	%rd50, %rd1, %rd49;
	ld.global.f32 	%f68, [%rd50];
	ld.global.f32 	%f69, [%rd3];
	fma.rn.f32 	%f70, %f68, %f69, %f67;
	st.global.f32 	[%rd2], %f70;
	add.s32 	%r80, %r79, %r67;
	mul.wide.u32 	%rd51, %r80, 4;
	add.s64 	%rd52, %rd1, %rd51;
	ld.global.f32 	%f71, [%rd52];
	ld.global.f32 	%f72, [%rd3];
	fma.rn.f32 	%f73, %f71, %f72, %f70;
	st.global.f32 	[%rd2], %f73;
	add.s32 	%r81, %r80, %r67;
	mul.wide.u32 	%rd53, %r81, 4;
	add.s64 	%rd54, %rd1, %rd53;
	ld.global.f32 	%f74, [%rd54];
	ld.global.f32 	%f75, [%rd3];
	fma.rn.f32 	%f76, %f74, %f75, %f73;
	st.global.f32 	[%rd2], %f76;
	add.s32 	%r82, %r81, %r67;
	mul.wide.u32 	%rd55, %r82, 4;
	add.s64 	%rd56, %rd1, %rd55;
	ld.global.f32 	%f77, [%rd56];
	ld.global.f32 	%f78, [%rd3];
	fma.rn.f32 	%f79, %f77, %f78, %f76;
	st.global.f32 	[%rd2], %f79;
	add.s32 	%r83, %r82, %r67;
	mul.wide.u32 	%rd57, %r83, 4;
	add.s64 	%rd58, %rd1, %rd57;
	ld.global.f32 	%f80, [%rd58];
	ld.global.f32 	%f81, [%rd3];
	fma.rn.f32 	%f96, %f80, %f81, %f79;
	st.global.f32 	[%rd2], %f96;
	add.s32 	%r106, %r106, 8;
$L__BB0_8:
	setp.eq.s32 	%p7, %r55, 0;
	@%p7 bra 	$L__BB0_14;
	and.b32  	%r58, %r68, 3;
	setp.lt.u32 	%p8, %r55, 4;
	@%p8 bra 	$L__BB0_11;
	mad.lo.s32 	%r84, %r106, %r67, %r1;
	mul.wide.u32 	%rd59, %r84, 4;
	add.s64 	%rd60, %rd1, %rd59;
	ld.global.f32 	%f82, [%rd60];
	ld.global.f32 	%f83, [%rd3];
	fma.rn.f32 	%f84, %f82, %f83, %f96;
	st.global.f32 	[%rd2], %f84;
	add.s32 	%r85, %r84, %r67;
	mul.wide.u32 	%rd61, %r85, 4;
	add.s64 	%rd62, %rd1, %rd61;
	ld.global.f32 	%f85, [%rd62];
	ld.global.f32 	%f86, [%rd3];
	fma.rn.f32 	%f87, %f85, %f86, %f84;
	st.global.f32 	[%rd2], %f87;
	add.s32 	%r86, %r85, %r67;
	mul.wide.u32 	%rd63, %r86, 4;
	add.s64 	%rd64, %rd1, %rd63;
	ld.global.f32 	%f88, [%rd64];
	ld.global.f32 	%f89, [%rd3];
	fma.rn.f32 	%f90, %f88, %f89, %f87;
	st.global.f32 	[%rd2], %f90;
	add.s32 	%r87, %r86, %r67;
	mul.wide.u32 	%rd65, %r87, 4;
	add.s64 	%rd66, %rd1, %rd65;
	ld.global.f32 	%f91, [%rd66];
	ld.global.f32 	%f92, [%rd3];
	fma.rn.f32 	%f96, %f91, %f92, %f90;
	st.global.f32 	[%rd2], %f96;
	add.s32 	%r106, %r106, 4;
$L__BB0_11:
	setp.eq.s32 	%p9, %r58, 0;
	@%p9 bra 	$L__BB0_14;
	mad.lo.s32 	%r109, %r106, %r67, %r1;
	neg.s32 	%r108, %r58;
$L__BB0_13:
	.pragma "nounroll";
	mul.wide.u32 	%rd67, %r109, 4;
	add.s64 	%rd68, %rd1, %rd67;
	ld.global.f32 	%f93, [%rd68];
	ld.global.f32 	%f94, [%rd3];
	fma.rn.f32 	%f96, %f93, %f94, %f96;
	st.global.f32 	[%rd2], %f96;
	add.s32 	%r109, %r109, %r67;
	add.s32 	%r108, %r108, 1;
	setp.ne.s32 	%p10, %r108, 0;
	@%p10 bra 	$L__BB0_13;
$L__BB0_14:
	ret;

}


// ===== COMPILED SASS (sm_100) =====

	.target	sm_100

	.elftype	@"ET_EXEC"


//--------------------- .note.nv.tkinfo           --------------------------
	.section	.note.nv.tkinfo,"",@"SHT_NOTE"
	.sectionflags	@"SHF_NOTE_NV_TKINFO"
	.tkinfo
        /*0018*/ 	.word	0x00000002
        /*0030*/ 	.string	""
        /*0030*/ 	.string	"ptxas"
        /*0030*/ 	.string	"Cuda compilation tools, release 13.0, V13.0.88"
        /*0030*/ 	.string	"Build cuda_13.0.r13.0/compiler.36424714_0"
        /*0030*/ 	.string	"-arch sm_100 -m 64 "



//--------------------- .note.nv.cuinfo           --------------------------
	.section	.note.nv.cuinfo,"",@"SHT_NOTE"
	.sectionflags	@"SHF_NOTE_NV_CUINFO"
        /*0018*/ 	.short	0x0002
        /*001a*/ 	.short	0x0064
        /*001c*/ 	.short	0x0082
	.zero		2


//--------------------- .nv.info                  --------------------------
	.section	.nv.info,"",@"SHT_CUDA_INFO"
	.align	4


	//----- nvinfo : EIATTR_REGCOUNT
	.align		4
        /*0000*/ 	.byte	0x04, 0x2f
        /*0002*/ 	.short	(.L_1 - .L_0)
	.align		4
.L_0:
        /*0004*/ 	.word	index@(ppfCalcMeanCUDA)
        /*0008*/ 	.word	0x00000020


	//----- nvinfo : EIATTR_FRAME_SIZE
	.align		4
.L_1:
        /*000c*/ 	.byte	0x04, 0x11
        /*000e*/ 	.short	(.L_3 - .L_2)
	.align		4
.L_2:
        /*0010*/ 	.word	index@(ppfCalcMeanCUDA)
        /*0014*/ 	.word	0x00000000


	//----- nvinfo : EIATTR_MIN_STACK_SIZE
	.align		4
.L_3:
        /*0018*/ 	.byte	0x04, 0x12
        /*001a*/ 	.short	(.L_5 - .L_4)
	.align		4
.L_4:
        /*001c*/ 	.word	index@(ppfCalcMeanCUDA)
        /*0020*/ 	.word	0x00000000
.L_5:


//--------------------- .nv.compat                --------------------------
	.section	.nv.compat,"",@"SHT_CUDA_COMPAT_INFO"
	.align	4
        /*0000*/ 	.byte	0x02, 0x09, 0x00, 0x00, 0x02, 0x02, 0x01, 0x00, 0x02, 0x05, 0x05, 0x00, 0x03, 0x07, 0x01, 0x01
        /*0010*/ 	.byte	0x02, 0x03, 0x00, 0x00, 0x02, 0x06, 0x01, 0x00, 0x04, 0x0b, 0x08, 0x00, 0x09, 0x00, 0x00, 0x00
        /*0020*/ 	.byte	0x00, 0x00, 0x00, 0x00


//--------------------- .nv.info.ppfCalcMeanCUDA  --------------------------
	.section	.nv.info.ppfCalcMeanCUDA,"",@"SHT_CUDA_INFO"
	.sectionflags	@""
	.align	4


	//----- nvinfo : EIATTR_CUDA_API_VERSION
	.align		4
        /*0000*/ 	.byte	0x04, 0x37
        /*0002*/ 	.short	(.L_7 - .L_6)
.L_6:
        /*0004*/ 	.word	0x00000082


	//----- nvinfo : EIATTR_KPARAM_INFO
	.align		4
.L_7:
        /*0008*/ 	.byte	0x04, 0x17
        /*000a*/ 	.short	(.L_9 - .L_8)
.L_8:
        /*000c*/ 	.word	0x00000000
        /*0010*/ 	.short	0x0004
        /*0012*/ 	.short	0x0018
        /*0014*/ 	.byte	0x00, 0xf5, 0x21, 0x00


	//----- nvinfo : EIATTR_KPARAM_INFO
	.align		4
.L_9:
        /*0018*/ 	.byte	0x04, 0x17
        /*001a*/ 	.short	(.L_11 - .L_10)
.L_10:
        /*001c*/ 	.word	0x00000000
        /*0020*/ 	.short	0x0003
        /*0022*/ 	.short	0x0014
        /*0024*/ 	.byte	0x00, 0xf0, 0x11, 0x00


	//----- nvinfo : EIATTR_KPARAM_INFO
	.align		4
.L_11:
        /*0028*/ 	.byte	0x04, 0x17
        /*002a*/ 	.short	(.L_13 - .L_12)
.L_12:
        /*002c*/ 	.word	0x00000000
        /*0030*/ 	.short	0x0002
        /*0032*/ 	.short	0x0010
        /*0034*/ 	.byte	0x00, 0xf0, 0x11, 0x00


	//----- nvinfo : EIATTR_KPARAM_INFO
	.align		4
.L_13:
        /*0038*/ 	.byte	0x04, 0x17
        /*003a*/ 	.short	(.L_15 - .L_14)
.L_14:
        /*003c*/ 	.word	0x00000000
        /*0040*/ 	.short	0x0001
        /*0042*/ 	.short	0x0008
        /*0044*/ 	.byte	0x00, 0xf5, 0x21, 0x00


	//----- nvinfo : EIATTR_KPARAM_INFO
	.align		4
.L_15:
        /*0048*/ 	.byte	0x04, 0x17
        /*004a*/ 	.short	(.L_17 - .L_16)
.L_16:
        /*004c*/ 	.word	0x00000000
        /*0050*/ 	.short	0x0000
        /*0052*/ 	.short	0x0000
        /*0054*/ 	.byte	0x00, 0xf5, 0x21, 0x00


	//----- nvinfo : EIATTR_SPARSE_MMA_MASK
	.align		4
.L_17:
        /*0058*/ 	.byte	0x03, 0x50
        /*005a*/ 	.short	0x0000


	//----- nvinfo : EIATTR_MAXREG_COUNT
	.align		4
        /*005c*/ 	.byte	0x03, 0x1b
        /*005e*/ 	.short	0x00ff


	//----- nvinfo : EIATTR_MERCURY_ISA_VERSION
	.align		4
        /*0060*/ 	.byte	0x03, 0x5f
        /*0062*/ 	.short	0x0101


	//----- nvinfo : EIATTR_VRC_CTA_INIT_COUNT
	.align		4
        /*0064*/ 	.byte	0x02, 0x4a
	.zero		1
	.zero		1


	//----- nvinfo : EIATTR_EXIT_INSTR_OFFSETS
	.align		4
        /*0068*/ 	.byte	0x04, 0x1c
        /*006a*/ 	.short	(.L_19 - .L_18)


	//   ....[0]....
.L_18:
        /*006c*/ 	.word	0x00000040


	//   ....[1]....
        /*0070*/ 	.word	0x000000b0


	//   ....[2]....
        /*0074*/ 	.word	0x000008c0


	//   ....[3]....
        /*0078*/ 	.word	0x00000c30


	//   ....[4]....
        /*007c*/ 	.word	0x00000e20


	//   ....[5]....
        /*0080*/ 	.word	0x00000ef0


	//----- nvinfo : EIATTR_CBANK_PARAM_SIZE
	.align		4
.L_19:
        /*0084*/ 	.byte	0x03, 0x19
        /*0086*/ 	.short	0x0020


	//----- nvinfo : EIATTR_PARAM_CBANK
	.align		4
        /*0088*/ 	.byte	0x04, 0x0a
        /*008a*/ 	.short	(.L_21 - .L_20)
	.align		4
.L_20:
        /*008c*/ 	.word	index@(.nv.constant0.ppfCalcMeanCUDA)
        /*0090*/ 	.short	0x0380
        /*0092*/ 	.short	0x0020


	//----- nvinfo : EIATTR_SW_WAR
	.align		4
.L_21:
        /*0094*/ 	.byte	0x04, 0x36
        /*0096*/ 	.short	(.L_23 - .L_22)
.L_22:
        /*0098*/ 	.word	0x00000008
.L_23:


//--------------------- .nv.callgraph             --------------------------
	.section	.nv.callgraph,"",@"SHT_CUDA_CALLGRAPH"
	.align	4
	.sectionentsize	8
	.align		4
        /*0000*/ 	.word	0x00000000
	.align		4
        /*0004*/ 	.word	0xffffffff
	.align		4
        /*0008*/ 	.word	0x00000000
	.align		4
        /*000c*/ 	.word	0xfffffffe
	.align		4
        /*0010*/ 	.word	0x00000000
	.align		4
        /*0014*/ 	.word	0xfffffffd
	.align		4
        /*0018*/ 	.word	0x00000000
	.align		4
        /*001c*/ 	.word	0xfffffffc


//--------------------- .text.ppfCalcMeanCUDA     --------------------------
	.section	.text.ppfCalcMeanCUDA,"ax",@progbits
	.align	128
        .global         ppfCalcMeanCUDA
        .type           ppfCalcMeanCUDA,@function
        .size           ppfCalcMeanCUDA,(.L_x_6 - ppfCalcMeanCUDA)
        .other          ppfCalcMeanCUDA,@"STO_CUDA_ENTRY STV_DEFAULT"
ppfCalcMeanCUDA:
.text.ppfCalcMeanCUDA:
[----:B------:R-:W-:Y:S01]  /*0000*/  LDC R1, c[0x0][0x37c] ;  /* 0x0000df00ff017b82 */ /* 0x000fe20000000800 */
[----:B------:R-:W0:Y:S07]  /*0010*/  S2R R0, SR_CTAID.X ;  /* 0x0000000000007919 */ /* 0x000e2e0000002500 */
[----:B------:R-:W0:Y:S02]  /*0020*/  LDC R3, c[0x0][0x390] ;  /* 0x0000e400ff037b82 */ /* 0x000e240000000800 */
[----:B0-----:R-:W-:-:S13]  /*0030*/  ISETP.GE.AND P0, PT, R0, R3, PT ;  /* 0x000000030000720c */ /* 0x001fda0003f06270 */
[----:B------:R-:W-:Y:S05]  /*0040*/  @P0 EXIT ;  /* 0x000000000000094d */ /* 0x000fea0003800000 */
[----:B------:R-:W0:Y:S01]  /*0050*/  LDCU UR4, c[0x0][0x394] ;  /* 0x00007280ff0477ac */ /* 0x000e220008000800 */
[----:B------:R-:W1:Y:S01]  /*0060*/  LDC.64 R18, c[0x0][0x398] ;  /* 0x0000e600ff127b82 */ /* 0x000e620000000a00 */
[----:B------:R-:W2:Y:S01]  /*0070*/  LDCU.64 UR8, c[0x0][0x358] ;  /* 0x00006b00ff0877ac */ /* 0x000ea20008000a00 */
[----:B0-----:R-:W-:Y:S01]  /*0080*/  ISETP.NE.AND P0, PT, RZ, UR4, PT ;  /* 0x00000004ff007c0c */ /* 0x001fe2000bf05270 */
[----:B-1----:R-:W-:-:S05]  /*0090*/  IMAD.WIDE.U32 R18, R0, 0x4, R18 ;  /* 0x0000000400127825 */ /* 0x002fca00078e0012 */
[----:B--2---:R0:W-:Y:S07]  /*00a0*/  STG.E desc[UR8][R18.64], RZ ;  /* 0x000000ff12007986 */ /* 0x0041ee000c101908 */
[----:B------:R-:W-:Y:S05]  /*00b0*/  @!P0 EXIT ;  /* 0x000000000000894d */ /* 0x000fea0003800000 */
[----:B------:R-:W1:Y:S01]  /*00c0*/  LDC.64 R20, c[0x0][0x388] ;  /* 0x0000e200ff147b82 */ /* 0x000e620000000a00 */
[----:B------:R-:W-:Y:S01]  /*00d0*/  UISETP.GE.U32.AND UP0, UPT, UR4, 0x10, UPT ;  /* 0x000000100400788c */ /* 0x000fe2000bf06070 */
[----:B------:R-:W-:Y:S01]  /*00e0*/  HFMA2 R2, -RZ, RZ, 0, 0 ;  /* 0x00000000ff027431 */ /* 0x000fe200000001ff */
[----:B------:R-:W-:Y:S01]  /*00f0*/  MOV R29, RZ ;  /* 0x000000ff001d7202 */ /* 0x000fe20000000f00 */
[----:B-1----:R-:W-:-:S06]  /*0100*/  IMAD.WIDE.U32 R20, R0, 0x4, R20 ;  /* 0x0000000400147825 */ /* 0x002fcc00078e0014 */
[----:B------:R-:W-:Y:S05]  /*0110*/  BRA.U !UP0, `(.L_x_0) ;  /* 0x0000000508e07547 */ /* 0x000fea000b800000 */
[----:B------:R-:W-:Y:S01]  /*0120*/  ULOP3.LUT UR5, UR4, 0xfffffff0, URZ, 0xc0, !UPT ;  /* 0xfffffff004057892 */ /* 0x000fe2000f8ec0ff */
[----:B------:R-:W-:Y:S01]  /*0130*/  IADD3 R2, PT, PT, R0, R3, RZ ;  /* 0x0000000300027210 */ /* 0x000fe20007ffe0ff */
[C-C-:B------:R-:W-:Y:S01]  /*0140*/  IMAD R6, R3.reuse, 0x3, R0.reuse ;  /* 0x0000000303067824 */ /* 0x140fe200078e0200 */
[CC--:B------:R-:W-:Y:S01]  /*0150*/  LEA R4, R3.reuse, R0.reuse, 0x1 ;  /* 0x0000000003047211 */ /* 0x0c0fe200078e08ff */
[C-C-:B------:R-:W-:Y:S01]  /*0160*/  IMAD R10, R3.reuse, 0x5, R0.reuse ;  /* 0x00000005030a7824 */ /* 0x140fe200078e0200 */
[CC--:B------:R-:W-:Y:S01]  /*0170*/  LEA R8, R3.reuse, R0.reuse, 0x2 ;  /* 0x0000000003087211 */ /* 0x0c0fe200078e10ff */
[C-C-:B------:R-:W-:Y:S01]  /*0180*/  IMAD R12, R3.reuse, 0x6, R0.reuse ;  /* 0x00000006030c7824 */ /* 0x140fe200078e0200 */
[CC--:B------:R-:W-:Y:S01]  /*0190*/  LEA R16, R3.reuse, R0.reuse, 0x3 ;  /* 0x0000000003107211 */ /* 0x0c0fe200078e18ff */
[C-C-:B------:R-:W-:Y:S01]  /*01a0*/  IMAD R14, R3.reuse, 0x7, R0.reuse ;  /* 0x00000007030e7824 */ /* 0x140fe200078e0200 */
[----:B------:R-:W-:Y:S01]  /*01b0*/  MOV R29, RZ ;  /* 0x000000ff001d7202 */ /* 0x000fe20000000f00 */
[C-C-:B------:R-:W-:Y:S01]  /*01c0*/  IMAD R5, R3.reuse, 0x9, R0.reuse ;  /* 0x0000000903057824 */ /* 0x140fe200078e0200 */
[----:B------:R-:W-:Y:S01]  /*01d0*/  MOV R28, R0 ;  /* 0x00000000001c7202 */ /* 0x000fe20000000f00 */
[C-C-:B------:R-:W-:Y:S01]  /*01e0*/  IMAD R7, R3.reuse, 0xa, R0.reuse ;  /* 0x0000000a03077824 */ /* 0x140fe200078e0200 */
[----:B------:R-:W-:Y:S01]  /*01f0*/  UIADD3 UR6, UPT, UPT, -UR5, URZ, URZ ;  /* 0x000000ff05067290 */ /* 0x000fe2000fffe1ff */
[----:B------:R-:W-:-:S02]  /*0200*/  IMAD R9, R3, 0xb, R0 ;  /* 0x0000000b03097824 */ /* 0x000fc400078e0200 */
[C-C-:B------:R-:W-:Y:S02]  /*0210*/  IMAD R11, R3.reuse, 0xc, R0.reuse ;  /* 0x0000000c030b7824 */ /* 0x140fe400078e0200 */
[C-C-:B------:R-:W-:Y:S02]  /*0220*/  IMAD R13, R3.reuse, 0xd, R0.reuse ;  /* 0x0000000d030d7824 */ /* 0x140fe400078e0200 */
[C-C-:B------:R-:W-:Y:S02]  /*0230*/  IMAD R15, R3.reuse, 0xe, R0.reuse ;  /* 0x0000000e030f7824 */ /* 0x140fe400078e0200 */
[----:B------:R-:W-:-:S07]  /*0240*/  IMAD R17, R3, 0xf, R0 ;  /* 0x0000000f03117824 */ /* 0x000fce00078e0200 */
.L_x_1:
[----:B------:R-:W1:Y:S01]  /*0250*/  LDC.64 R22, c[0x0][0x380] ;  /* 0x0000e000ff167b82 */ /* 0x000e620000000a00 */
[----:B--2---:R-:W2:Y:S01]  /*0260*/  LDG.E R26, desc[UR8][R20.64] ;  /* 0x00000008141a7981 */ /* 0x004ea2000c1e1900 */
[----:B-1----:R-:W-:-:S06]  /*0270*/  IMAD.WIDE.U32 R24, R28, 0x4, R22 ;  /* 0x000000041c187825 */ /* 0x002fcc00078e0016 */
[----:B------:R-:W2:Y:S02]  /*0280*/  LDG.E R24, desc[UR8][R24.64] ;  /* 0x0000000818187981 */ /* 0x000ea4000c1e1900 */
[----:B--2---:R-:W-:Y:S01]  /*0290*/  FFMA R29, R24, R26, R29 ;  /* 0x0000001a181d7223 */ /* 0x004fe2000000001d */
[----:B------:R-:W-:-:S04]  /*02a0*/  IMAD.WIDE.U32 R24, R2, 0x4, R22 ;  /* 0x0000000402187825 */ /* 0x000fc800078e0016 */
[----:B------:R1:W-:Y:S04]  /*02b0*/  STG.E desc[UR8][R18.64], R29 ;  /* 0x0000001d12007986 */ /* 0x0003e8000c101908 */
[----:B------:R-:W1:Y:S04]  /*02c0*/  LDG.E R26, desc[UR8][R24.64] ;  /* 0x00000008181a7981 */ /* 0x000e68000c1e1900 */
[----:B------:R-:W1:Y:S02]  /*02d0*/  LDG.E R27, desc[UR8][R20.64] ;  /* 0x00000008141b7981 */ /* 0x000e64000c1e1900 */
[----:B-1----:R-:W-:Y:S01]  /*02e0*/  FFMA R29, R26, R27, R29 ;  /* 0x0000001b1a1d7223 */ /* 0x002fe2000000001d */
[----:B------:R-:W-:-:S04]  /*02f0*/  IMAD.WIDE.U32 R26, R4, 0x4, R22 ;  /* 0x00000004041a7825 */ /* 0x000fc800078e0016 */
[----:B------:R1:W-:Y:S04]  /*0300*/  STG.E desc[UR8][R18.64], R29 ;  /* 0x0000001d12007986 */ /* 0x0003e8000c101908 */
[----:B------:R-:W2:Y:S04]  /*0310*/  LDG.E R26, desc[UR8][R26.64] ;  /* 0x000000081a1a7981 */ /* 0x000ea8000c1e1900 */
[----:B------:R-:W2:Y:S02]  /*0320*/  LDG.E R24, desc[UR8][R20.64] ;  /* 0x0000000814187981 */ /* 0x000ea4000c1e1900 */
[----:B--2---:R-:W-:Y:S01]  /*0330*/  FFMA R27, R26, R24, R29 ;  /* 0x000000181a1b7223 */ /* 0x004fe2000000001d */
[----:B------:R-:W-:-:S04]  /*0340*/  IMAD.WIDE.U32 R24, R6, 0x4, R22 ;  /* 0x0000000406187825 */ /* 0x000fc800078e0016 */
[----:B------:R-:W-:Y:S04]  /*0350*/  STG.E desc[UR8][R18.64], R27 ;  /* 0x0000001b12007986 */ /* 0x000fe8000c101908 */
[----:B------:R-:W1:Y:S04]  /*0360*/  LDG.E R24, desc[UR8][R24.64] ;  /* 0x0000000818187981 */ /* 0x000e68000c1e1900 */
[----:B------:R-:W1:Y:S02]  /*0370*/  LDG.E R25, desc[UR8][R20.64] ;  /* 0x0000000814197981 */ /* 0x000e64000c1e1900 */
[----:B-1----:R-:W-:Y:S01]  /*0380*/  FFMA R29, R24, R25, R27 ;  /* 0x00000019181d7223 */ /* 0x002fe2000000001b */
        /* <DEDUP_REMOVED lines=47> */
[----:B------:R-:W3:Y:S04]  /*0680*/  LDG.E R24, desc[UR8][R24.64] ;  /* 0x0000000818187981 */ /* 0x000ee8000c1e1900 */
[----:B------:R-:W3:Y:S02]  /*0690*/  LDG.E R26, desc[UR8][R20.64] ;  /* 0x00000008141a7981 */ /* 0x000ee4000c1e1900 */
[----:B---3--:R-:W-:Y:S01]  /*06a0*/  FFMA R25, R24, R26, R29 ;  /* 0x0000001a18197223 */ /* 0x008fe2000000001d */
[----:B--2---:R-:W-:-:S04]  /*06b0*/  IMAD.WIDE.U32 R26, R15, 0x4, R22 ;  /* 0x000000040f1a7825 */ /* 0x004fc800078e0016 */
[----:B------:R2:W-:Y:S04]  /*06c0*/  STG.E desc[UR8][R18.64], R25 ;  /* 0x0000001912007986 */ /* 0x0005e8000c101908 */
[----:B------:R-:W3:Y:S04]  /*06d0*/  LDG.E R26, desc[UR8][R26.64] ;  /* 0x000000081a1a7981 */ /* 0x000ee8000c1e1900 */
[----:B------:R-:W3:Y:S01]  /*06e0*/  LDG.E R24, desc[UR8][R20.64] ;  /* 0x0000000814187981 */ /* 0x000ee2000c1e1900 */
[----:B------:R-:W-:-:S04]  /*06f0*/  IMAD.WIDE.U32 R22, R17, 0x4, R22 ;  /* 0x0000000411167825 */ /* 0x000fc800078e0016 */
[----:B---3--:R-:W-:-:S05]  /*0700*/  FFMA R27, R26, R24, R25 ;  /* 0x000000181a1b7223 */ /* 0x008fca0000000019 */
[----:B------:R2:W-:Y:S04]  /*0710*/  STG.E desc[UR8][R18.64], R27 ;  /* 0x0000001b12007986 */ /* 0x0005e8000c101908 */
[----:B------:R-:W3:Y:S04]  /*0720*/  LDG.E R22, desc[UR8][R22.64] ;  /* 0x0000000816167981 */ /* 0x000ee8000c1e1900 */
[----:B-1----:R-:W3:Y:S01]  /*0730*/  LDG.E R29, desc[UR8][R20.64] ;  /* 0x00000008141d7981 */ /* 0x002ee2000c1e1900 */
[----:B------:R-:W-:-:S04]  /*0740*/  UIADD3 UR6, UPT, UPT, UR6, 0x10, URZ ;  /* 0x0000001006067890 */ /* 0x000fc8000fffe0ff */
[----:B------:R-:W-:Y:S01]  /*0750*/  UISETP.NE.AND UP0, UPT, UR6, URZ, UPT ;  /* 0x000000ff0600728c */ /* 0x000fe2000bf05270 */
[C---:B------:R-:W-:Y:S02]  /*0760*/  LEA R2, R3.reuse, R2, 0x4 ;  /* 0x0000000203027211 */ /* 0x040fe400078e20ff */
[C---:B------:R-:W-:Y:S02]  /*0770*/  LEA R4, R3.reuse, R4, 0x4 ;  /* 0x0000000403047211 */ /* 0x040fe400078e20ff */
[C---:B------:R-:W-:Y:S02]  /*0780*/  LEA R6, R3.reuse, R6, 0x4 ;  /* 0x0000000603067211 */ /* 0x040fe400078e20ff */
[C---:B------:R-:W-:Y:S02]  /*0790*/  LEA R8, R3.reuse, R8, 0x4 ;  /* 0x0000000803087211 */ /* 0x040fe400078e20ff */
[C---:B------:R-:W-:Y:S02]  /*07a0*/  LEA R10, R3.reuse, R10, 0x4 ;  /* 0x0000000a030a7211 */ /* 0x040fe400078e20ff */
[----:B------:R-:W-:-:S02]  /*07b0*/  LEA R12, R3, R12, 0x4 ;  /* 0x0000000c030c7211 */ /* 0x000fc400078e20ff */
        /* <DEDUP_REMOVED lines=9> */
[----:B------:R-:W-:Y:S01]  /*0850*/  LEA R28, R3, R28, 0x4 ;  /* 0x0000001c031c7211 */ /* 0x000fe200078e20ff */
[----:B---3--:R-:W-:-:S05]  /*0860*/  FFMA R29, R22, R29, R27 ;  /* 0x0000001d161d7223 */ /* 0x008fca000000001b */
[----:B------:R2:W-:Y:S01]  /*0870*/  STG.E desc[UR8][R18.64], R29 ;  /* 0x0000001d12007986 */ /* 0x0005e2000c101908 */
[----:B------:R-:W-:Y:S05]  /*0880*/  BRA.U UP0, `(.L_x_1) ;  /* 0xfffffff900707547 */ /* 0x000fea000b83ffff */
[----:B------:R-:W-:-:S07]  /*0890*/  MOV R2, UR5 ;  /* 0x0000000500027c02 */ /* 0x000fce0008000f00 */
.L_x_0:
[----:B------:R-:W-:-:S06]  /*08a0*/  ULOP3.LUT UR6, UR4, 0xf, URZ, 0xc0, !UPT ;  /* 0x0000000f04067892 */ /* 0x000fcc000f8ec0ff */
[----:B------:R-:W-:-:S13]  /*08b0*/  ISETP.NE.AND P0, PT, RZ, UR6, PT ;  /* 0x00000006ff007c0c */ /* 0x000fda000bf05270 */
[----:B------:R-:W-:Y:S05]  /*08c0*/  @!P0 EXIT ;  /* 0x000000000000894d */ /* 0x000fea0003800000 */
[----:B------:R-:W-:Y:S02]  /*08d0*/  UISETP.GE.U32.AND UP0, UPT, UR6, 0x8, UPT ;  /* 0x000000080600788c */ /* 0x000fe4000bf06070 */
[----:B------:R-:W-:-:S06]  /*08e0*/  ULOP3.LUT UR5, UR4, 0x7, URZ, 0xc0, !UPT ;  /* 0x0000000704057892 */ /* 0x000fcc000f8ec0ff */
[----:B------:R-:W-:Y:S01]  /*08f0*/  ISETP.NE.AND P0, PT, RZ, UR5, PT ;  /* 0x00000005ff007c0c */ /* 0x000fe2000bf05270 */
[----:B------:R-:W-:-:S12]  /*0900*/  BRA.U !UP0, `(.L_x_2) ;  /* 0x0000000108c87547 */ /* 0x000fd8000b800000 */
[----:B------:R-:W1:Y:S01]  /*0910*/  LDC.64 R4, c[0x0][0x380] ;  /* 0x0000e000ff047b82 */ /* 0x000e620000000a00 */
[----:B------:R-:W-:Y:S01]  /*0920*/  IMAD R8, R2, R3, R0 ;  /* 0x0000000302087224 */ /* 0x000fe200078e0200 */
[----:B------:R-:W2:Y:S03]  /*0930*/  LDG.E R9, desc[UR8][R20.64] ;  /* 0x0000000814097981 */ /* 0x000ea6000c1e1900 */
[----:B-1----:R-:W-:-:S06]  /*0940*/  IMAD.WIDE.U32 R6, R8, 0x4, R4 ;  /* 0x0000000408067825 */ /* 0x002fcc00078e0004 */
[----:B------:R-:W2:Y:S01]  /*0950*/  LDG.E R6, desc[UR8][R6.64] ;  /* 0x0000000806067981 */ /* 0x000ea2000c1e1900 */
[----:B------:R-:W-:Y:S01]  /*0960*/  IADD3 R10, PT, PT, R8, R3, RZ ;  /* 0x00000003080a7210 */ /* 0x000fe20007ffe0ff */
[----:B--2---:R-:W-:-:S04]  /*0970*/  FFMA R29, R6, R9, R29 ;  /* 0x00000009061d7223 */ /* 0x004fc8000000001d */
[C---:B------:R-:W-:Y:S01]  /*0980*/  IMAD.WIDE.U32 R8, R10.reuse, 0x4, R4 ;  /* 0x000000040a087825 */ /* 0x040fe200078e0004 */
[----:B------:R-:W-:Y:S05]  /*0990*/  STG.E desc[UR8][R18.64], R29 ;  /* 0x0000001d12007986 */ /* 0x000fea000c101908 */
[----:B------:R-:W2:Y:S04]  /*09a0*/  LDG.E R8, desc[UR8][R8.64] ;  /* 0x0000000808087981 */ /* 0x000ea8000c1e1900 */
[----:B------:R-:W2:Y:S01]  /*09b0*/  LDG.E R11, desc[UR8][R20.64] ;  /* 0x00000008140b7981 */ /* 0x000ea2000c1e1900 */
[----:B------:R-:W-:Y:S01]  /*09c0*/  IADD3 R12, PT, PT, R10, R3, RZ ;  /* 0x000000030a0c7210 */ /* 0x000fe20007ffe0ff */
[----:B--2---:R-:W-:-:S04]  /*09d0*/  FFMA R13, R8, R11, R29 ;  /* 0x0000000b080d7223 */ /* 0x004fc8000000001d */
[C---:B------:R-:W-:Y:S01]  /*09e0*/  IMAD.WIDE.U32 R10, R12.reuse, 0x4, R4 ;  /* 0x000000040c0a7825 */ /* 0x040fe200078e0004 */
[----:B------:R1:W-:Y:S05]  /*09f0*/  STG.E desc[UR8][R18.64], R13 ;  /* 0x0000000d12007986 */ /* 0x0003ea000c101908 */
[----:B------:R-:W2:Y:S04]  /*0a00*/  LDG.E R10, desc[UR8][R10.64] ;  /* 0x000000080a0a7981 */ /* 0x000ea8000c1e1900 */
[----:B------:R-:W2:Y:S01]  /*0a10*/  LDG.E R6, desc[UR8][R20.64] ;  /* 0x0000000814067981 */ /* 0x000ea2000c1e1900 */
[----:B------:R-:W-:Y:S01]  /*0a20*/  IADD3 R12, PT, PT, R12, R3, RZ ;  /* 0x000000030c0c7210 */ /* 0x000fe20007ffe0ff */
[----:B--2---:R-:W-:-:S04]  /*0a30*/  FFMA R15, R10, R6, R13 ;  /* 0x000000060a0f7223 */ /* 0x004fc8000000000d */
[C---:B------:R-:W-:Y:S01]  /*0a40*/  IMAD.WIDE.U32 R6, R12.reuse, 0x4, R4 ;  /* 0x000000040c067825 */ /* 0x040fe200078e0004 */
[----:B------:R2:W-:Y:S05]  /*0a50*/  STG.E desc[UR8][R18.64], R15 ;  /* 0x0000000f12007986 */ /* 0x0005ea000c101908 */
[----:B------:R-:W3:Y:S04]  /*0a60*/  LDG.E R6, desc[UR8][R6.64] ;  /* 0x0000000806067981 */ /* 0x000ee8000c1e1900 */
[----:B------:R-:W3:Y:S01]  /*0a70*/  LDG.E R8, desc[UR8][R20.64] ;  /* 0x0000000814087981 */ /* 0x000ee2000c1e1900 */
[----:B------:R-:W-:Y:S01]  /*0a80*/  IADD3 R12, PT, PT, R12, R3, RZ ;  /* 0x000000030c0c7210 */ /* 0x000fe20007ffe0ff */
[----:B---3--:R-:W-:-:S04]  /*0a90*/  FFMA R17, R6, R8, R15 ;  /* 0x0000000806117223 */ /* 0x008fc8000000000f */
[C---:B------:R-:W-:Y:S01]  /*0aa0*/  IMAD.WIDE.U32 R8, R12.reuse, 0x4, R4 ;  /* 0x000000040c087825 */ /* 0x040fe200078e0004 */
[----:B------:R3:W-:Y:S05]  /*0ab0*/  STG.E desc[UR8][R18.64], R17 ;  /* 0x0000001112007986 */ /* 0x0007ea000c101908 */
[----:B------:R-:W1:Y:S04]  /*0ac0*/  LDG.E R8, desc[UR8][R8.64] ;  /* 0x0000000808087981 */ /* 0x000e68000c1e1900 */
[----:B------:R-:W1:Y:S01]  /*0ad0*/  LDG.E R10, desc[UR8][R20.64] ;  /* 0x00000008140a7981 */ /* 0x000e62000c1e1900 */
[----:B------:R-:W-:Y:S01]  /*0ae0*/  IADD3 R12, PT, PT, R12, R3, RZ ;  /* 0x000000030c0c7210 */ /* 0x000fe20007ffe0ff */
[----:B-1----:R-:W-:-:S04]  /*0af0*/  FFMA R13, R8, R10, R17 ;  /* 0x0000000a080d7223 */ /* 0x002fc80000000011 */
        /* <DEDUP_REMOVED lines=10> */
[----:B---3--:R-:W-:-:S05]  /*0ba0*/  IADD3 R17, PT, PT, R12, R3, RZ ;  /* 0x000000030c117210 */ /* 0x008fca0007ffe0ff */
[----:B------:R-:W-:-:S04]  /*0bb0*/  IMAD.WIDE.U32 R4, R17, 0x4, R4 ;  /* 0x0000000411047825 */ /* 0x000fc800078e0004 */
[----:B--2---:R-:W-:-:S05]  /*0bc0*/  FFMA R9, R6, R8, R15 ;  /* 0x0000000806097223 */ /* 0x004fca000000000f */
[----:B------:R1:W-:Y:S04]  /*0bd0*/  STG.E desc[UR8][R18.64], R9 ;  /* 0x0000000912007986 */ /* 0x0003e8000c101908 */
[----:B------:R-:W2:Y:S04]  /*0be0*/  LDG.E R4, desc[UR8][R4.64] ;  /* 0x0000000804047981 */ /* 0x000ea8000c1e1900 */
[----:B------:R-:W2:Y:S01]  /*0bf0*/  LDG.E R29, desc[UR8][R20.64] ;  /* 0x00000008141d7981 */ /* 0x000ea2000c1e1900 */
[----:B------:R-:W-:Y:S01]  /*0c00*/  IADD3 R2, PT, PT, R2, 0x8, RZ ;  /* 0x0000000802027810 */ /* 0x000fe20007ffe0ff */
[----:B--2---:R-:W-:-:S05]  /*0c10*/  FFMA R29, R4, R29, R9 ;  /* 0x0000001d041d7223 */ /* 0x004fca0000000009 */
[----:B------:R1:W-:Y:S02]  /*0c20*/  STG.E desc[UR8][R18.64], R29 ;  /* 0x0000001d12007986 */ /* 0x0003e4000c101908 */
.L_x_2:
[----:B------:R-:W-:Y:S05]  /*0c30*/  @!P0 EXIT ;  /* 0x000000000000894d */ /* 0x000fea0003800000 */
[----:B------:R-:W-:Y:S02]  /*0c40*/  UISETP.GE.U32.AND UP0, UPT, UR5, 0x4, UPT ;  /* 0x000000040500788c */ /* 0x000fe4000bf06070 */
[----:B------:R-:W-:-:S06]  /*0c50*/  ULOP3.LUT UR4, UR4, 0x3, URZ, 0xc0, !UPT ;  /* 0x0000000304047892 */ /* 0x000fcc000f8ec0ff */
[----:B------:R-:W-:Y:S01]  /*0c60*/  ISETP.NE.AND P0, PT, RZ, UR4, PT ;  /* 0x00000004ff007c0c */ /* 0x000fe2000bf05270 */
[----:B------:R-:W-:-:S12]  /*0c70*/  BRA.U !UP0, `(.L_x_3) ;  /* 0x0000000108687547 */ /* 0x000fd8000b800000 */
[----:B------:R-:W3:Y:S01]  /*0c80*/  LDC.64 R4, c[0x0][0x380] ;  /* 0x0000e000ff047b82 */ /* 0x000ee20000000a00 */
[----:B-1----:R-:W-:Y:S01]  /*0c90*/  IMAD R9, R2, R3, R0 ;  /* 0x0000000302097224 */ /* 0x002fe200078e0200 */
[----:B------:R-:W2:Y:S03]  /*0ca0*/  LDG.E R8, desc[UR8][R20.64] ;  /* 0x0000000814087981 */ /* 0x000ea6000c1e1900 */
[----:B---3--:R-:W-:-:S06]  /*0cb0*/  IMAD.WIDE.U32 R6, R9, 0x4, R4 ;  /* 0x0000000409067825 */ /* 0x008fcc00078e0004 */
        /* <DEDUP_REMOVED lines=13> */
[----:B------:R-:W-:-:S05]  /*0d90*/  IADD3 R15, PT, PT, R12, R3, RZ ;  /* 0x000000030c0f7210 */ /* 0x000fca0007ffe0ff */
[----:B------:R-:W-:-:S04]  /*0da0*/  IMAD.WIDE.U32 R4, R15, 0x4, R4 ;  /* 0x000000040f047825 */ /* 0x000fc800078e0004 */
[----:B--2---:R-:W-:-:S05]  /*0db0*/  FFMA R7, R10, R6, R13 ;  /* 0x000000060a077223 */ /* 0x004fca000000000d */
[----:B------:R3:W-:Y:S04]  /*0dc0*/  STG.E desc[UR8][R18.64], R7 ;  /* 0x0000000712007986 */ /* 0x0007e8000c101908 */
[----:B------:R-:W2:Y:S04]  /*0dd0*/  LDG.E R4, desc[UR8][R4.64] ;  /* 0x0000000804047981 */ /* 0x000ea8000c1e1900 */
[----:B-1----:R-:W2:Y:S01]  /*0de0*/  LDG.E R29, desc[UR8][R20.64] ;  /* 0x00000008141d7981 */ /* 0x002ea2000c1e1900 */
[----:B------:R-:W-:Y:S01]  /*0df0*/  IADD3 R2, PT, PT, R2, 0x4, RZ ;  /* 0x0000000402027810 */ /* 0x000fe20007ffe0ff */
[----:B--2---:R-:W-:-:S05]  /*0e00*/  FFMA R29, R4, R29, R7 ;  /* 0x0000001d041d7223 */ /* 0x004fca0000000007 */
[----:B------:R3:W-:Y:S02]  /*0e10*/  STG.E desc[UR8][R18.64], R29 ;  /* 0x0000001d12007986 */ /* 0x0007e4000c101908 */
.L_x_3:
[----:B------:R-:W-:Y:S05]  /*0e20*/  @!P0 EXIT ;  /* 0x000000000000894d */ /* 0x000fea0003800000 */
[----:B---3--:R-:W3:Y:S01]  /*0e30*/  LDC.64 R6, c[0x0][0x380] ;  /* 0x0000e000ff067b82 */ /* 0x008ee20000000a00 */
[----:B------:R-:W-:Y:S01]  /*0e40*/  IMAD R0, R2, R3, R0 ;  /* 0x0000000302007224 */ /* 0x000fe200078e0200 */
[----:B------:R-:W-:-:S12]  /*0e50*/  UIADD3 UR4, UPT, UPT, -UR4, URZ, URZ ;  /* 0x000000ff04047290 */ /* 0x000fd8000fffe1ff */
.L_x_4:
[C---:B---3--:R-:W-:Y:S01]  /*0e60*/  IMAD.WIDE.U32 R4, R0.reuse, 0x4, R6 ;  /* 0x0000000400047825 */ /* 0x048fe200078e0006 */
[----:B------:R-:W1:Y:S05]  /*0e70*/  LDG.E R2, desc[UR8][R20.64] ;  /* 0x0000000814027981 */ /* 0x000e6a000c1e1900 */
[----:B------:R-:W1:Y:S01]  /*0e80*/  LDG.E R4, desc[UR8][R4.64] ;  /* 0x0000000804047981 */ /* 0x000e62000c1e1900 */
[----:B------:R-:W-:Y:S01]  /*0e90*/  UIADD3 UR4, UPT, UPT, UR4, 0x1, URZ ;  /* 0x0000000104047890 */ /* 0x000fe2000fffe0ff */
[----:B------:R-:W-:-:S03]  /*0ea0*/  IADD3 R0, PT, PT, R0, R3, RZ ;  /* 0x0000000300007210 */ /* 0x000fc60007ffe0ff */
[----:B------:R-:W-:Y:S01]  /*0eb0*/  UISETP.NE.AND UP0, UPT, UR4, URZ, UPT ;  /* 0x000000ff0400728c */ /* 0x000fe2000bf05270 */
[----:B-12-4-:R-:W-:-:S05]  /*0ec0*/  FFMA R29, R4, R2, R29 ;  /* 0x00000002041d7223 */ /* 0x016fca000000001d */
[----:B------:R4:W-:Y:S03]  /*0ed0*/  STG.E desc[UR8][R18.64], R29 ;  /* 0x0000001d12007986 */ /* 0x0009e6000c101908 */
[----:B------:R-:W-:Y:S05]  /*0ee0*/  BRA.U UP0, `(.L_x_4) ;  /* 0xfffffffd00dc7547 */ /* 0x000fea000b83ffff */
[----:B------:R-:W-:Y:S05]  /*0ef0*/  EXIT ;  /* 0x000000000000794d */ /* 0x000fea0003800000 */
.L_x_5:
[----:B------:R-:W-:-:S00]  /*0f00*/  BRA `(.L_x_5) ;  /* 0xfffffffc00fc7947 */ /* 0x000fc0000383ffff */
[----:B------:R-:W-:-:S00]  /*0f10*/  NOP ;  /* 0x0000000000007918 */ /* 0x000fc00000000000 */
        /* <DEDUP_REMOVED lines=14> */
.L_x_6:


//--------------------- .nv.shared.reserved.0     --------------------------
	.section	.nv.shared.reserved.0,"aw",@nobits
	.weak		__nv_reservedSMEM_offset_0_alias
	.size		__nv_reservedSMEM_offset_0_alias, 0, 64
	.other		__nv_reservedSMEM_offset_0_alias,@"STO_CUDA_RESERVED_SHARED STV_DEFAULT"
__nv_reservedSMEM_offset_0_alias:
	.zero		0
	.zero		64


//--------------------- .nv.constant0.ppfCalcMeanCUDA --------------------------
	.section	.nv.constant0.ppfCalcMeanCUDA,"a",@progbits
	.sectionflags	@""
	.align	4
.nv.constant0.ppfCalcMeanCUDA:
	.zero		928


//--------------------- SYMBOLS --------------------------

	.type		.nv.reservedSmem.offset0,@object
	.size		.nv.reservedSmem.offset0,0x4
